//
// Generated by NVIDIA NVVM Compiler
//
// Compiler Build ID: CL-36424714
// Cuda compilation tools, release 13.0, V13.0.88
// Based on NVVM 20.0.0
//

.version 9.0
.target sm_100
.address_size 64

	// .globl	naive_transpose

.visible .entry naive_transpose(
	.param .u64 .ptr .align 1 naive_transpose_param_0,
	.param .u64 .ptr .align 1 naive_transpose_param_1,
	.param .u32 naive_transpose_param_2
)
{
	.reg .pred 	%p<2>;
	.reg .b32 	%r<13>;
	.reg .b32 	%f<2>;
	.reg .b64 	%rd<9>;

	ld.param.u64 	%rd1, [naive_transpose_param_0];
	ld.param.u64 	%rd2, [naive_transpose_param_1];
	ld.param.u32 	%r3, [naive_transpose_param_2];
	mov.u32 	%r4, %ctaid.y;
	mov.u32 	%r5, %ntid.y;
	mov.u32 	%r6, %tid.y;
	mad.lo.s32 	%r1, %r4, %r5, %r6;
	mov.u32 	%r7, %ctaid.x;
	mov.u32 	%r8, %ntid.x;
	mov.u32 	%r9, %tid.x;
	mad.lo.s32 	%r2, %r7, %r8, %r9;
	max.s32 	%r10, %r1, %r2;
	setp.ge.s32 	%p1, %r10, %r3;
	@%p1 bra 	$L__BB0_2;
	cvta.to.global.u64 	%rd3, %rd1;
	cvta.to.global.u64 	%rd4, %rd2;
	mad.lo.s32 	%r11, %r3, %r1, %r2;
	mul.wide.s32 	%rd5, %r11, 4;
	add.s64 	%rd6, %rd3, %rd5;
	ld.global.f32 	%f1, [%rd6];
	mad.lo.s32 	%r12, %r3, %r2, %r1;
	mul.wide.s32 	%rd7, %r12, 4;
	add.s64 	%rd8, %rd4, %rd7;
	st.global.f32 	[%rd8], %f1;
$L__BB0_2:
	ret;

}


// ===== COMPILED SASS (sm_100) =====

	.target	sm_100

	.elftype	@"ET_EXEC"


//--------------------- .note.nv.tkinfo           --------------------------
	.section	.note.nv.tkinfo,"",@"SHT_NOTE"
	.sectionflags	@"SHF_NOTE_NV_TKINFO"
	.tkinfo
        /*0018*/ 	.word	0x00000002
        /*0030*/ 	.string	""
        /*0030*/ 	.string	"ptxas"
        /*0030*/ 	.string	"Cuda compilation tools, release 13.0, V13.0.88"
        /*0030*/ 	.string	"Build cuda_13.0.r13.0/compiler.36424714_0"
        /*0030*/ 	.string	"-arch sm_100 -m 64 "



//--------------------- .note.nv.cuinfo           --------------------------
	.section	.note.nv.cuinfo,"",@"SHT_NOTE"
	.sectionflags	@"SHF_NOTE_NV_CUINFO"
        /*0018*/ 	.short	0x0002
        /*001a*/ 	.short	0x0064
        /*001c*/ 	.short	0x0082
	.zero		2


//--------------------- .nv.info                  --------------------------
	.section	.nv.info,"",@"SHT_CUDA_INFO"
	.align	4


	//----- nvinfo : EIATTR_REGCOUNT
	.align		4
        /*0000*/ 	.byte	0x04, 0x2f
        /*0002*/ 	.short	(.L_1 - .L_0)
	.align		4
.L_0:
        /*0004*/ 	.word	index@(naive_transpose)
        /*0008*/ 	.word	0x0000000a


	//----- nvinfo : EIATTR_FRAME_SIZE
	.align		4
.L_1:
        /*000c*/ 	.byte	0x04, 0x11
        /*000e*/ 	.short	(.L_3 - .L_2)
	.align		4
.L_2:
        /*0010*/ 	.word	index@(naive_transpose)
        /*0014*/ 	.word	0x00000000


	//----- nvinfo : EIATTR_MIN_STACK_SIZE
	.align		4
.L_3:
        /*0018*/ 	.byte	0x04, 0x12
        /*001a*/ 	.short	(.L_5 - .L_4)
	.align		4
.L_4:
        /*001c*/ 	.word	index@(naive_transpose)
        /*0020*/ 	.word	0x00000000
.L_5:


//--------------------- .nv.compat                --------------------------
	.section	.nv.compat,"",@"SHT_CUDA_COMPAT_INFO"
	.align	4
        /*0000*/ 	.byte	0x02, 0x09, 0x00, 0x00, 0x02, 0x02, 0x01, 0x00, 0x02, 0x05, 0x05, 0x00, 0x03, 0x07, 0x01, 0x01
        /*0010*/ 	.byte	0x02, 0x03, 0x00, 0x00, 0x02, 0x06, 0x01, 0x00, 0x04, 0x0b, 0x08, 0x00, 0x09, 0x00, 0x00, 0x00
        /*0020*/ 	.byte	0x00, 0x00, 0x00, 0x00


//--------------------- .nv.info.naive_transpose  --------------------------
	.section	.nv.info.naive_transpose,"",@"SHT_CUDA_INFO"
	.sectionflags	@""
	.align	4


	//----- nvinfo : EIATTR_CUDA_API_VERSION
	.align		4
        /*0000*/ 	.byte	0x04, 0x37
        /*0002*/ 	.short	(.L_7 - .L_6)
.L_6:
        /*0004*/ 	.word	0x00000082


	//----- nvinfo : EIATTR_KPARAM_INFO
	.align		4
.L_7:
        /*0008*/ 	.byte	0x04, 0x17
        /*000a*/ 	.short	(.L_9 - .L_8)
.L_8:
        /*000c*/ 	.word	0x00000000
        /*0010*/ 	.short	0x0002
        /*0012*/ 	.short	0x0010
        /*0014*/ 	.byte	0x00, 0xf0, 0x11, 0x00


	//----- nvinfo : EIATTR_KPARAM_INFO
	.align		4
.L_9:
        /*0018*/ 	.byte	0x04, 0x17
        /*001a*/ 	.short	(.L_11 - .L_10)
.L_10:
        /*001c*/ 	.word	0x00000000
        /*0020*/ 	.short	0x0001
        /*0022*/ 	.short	0x0008
        /*0024*/ 	.byte	0x00, 0xf5, 0x21, 0x00


	//----- nvinfo : EIATTR_KPARAM_INFO
	.align		4
.L_11:
        /*0028*/ 	.byte	0x04, 0x17
        /*002a*/ 	.short	(.L_13 - .L_12)
.L_12:
        /*002c*/ 	.word	0x00000000
        /*0030*/ 	.short	0x0000
        /*0032*/ 	.short	0x0000
        /*0034*/ 	.byte	0x00, 0xf5, 0x21, 0x00


	//----- nvinfo : EIATTR_SPARSE_MMA_MASK
	.align		4
.L_13:
        /*0038*/ 	.byte	0x03, 0x50
        /*003a*/ 	.short	0x0000


	//----- nvinfo : EIATTR_MAXREG_COUNT
	.align		4
        /*003c*/ 	.byte	0x03, 0x1b
        /*003e*/ 	.short	0x00ff


	//----- nvinfo : EIATTR_MERCURY_ISA_VERSION
	.align		4
        /*0040*/ 	.byte	0x03, 0x5f
        /*0042*/ 	.short	0x0101


	//----- nvinfo : EIATTR_VRC_CTA_INIT_COUNT
	.align		4
        /*0044*/ 	.byte	0x02, 0x4a
	.zero		1
	.zero		1


	//----- nvinfo : EIATTR_EXIT_INSTR_OFFSETS
	.align		4
        /*0048*/ 	.byte	0x04, 0x1c
        /*004a*/ 	.short	(.L_15 - .L_14)


	//   ....[0]....
.L_14:
        /*004c*/ 	.word	0x000000c0


	//   ....[1]....
        /*0050*/ 	.word	0x00000160


	//----- nvinfo : EIATTR_CBANK_PARAM_SIZE
	.align		4
.L_15:
        /*0054*/ 	.byte	0x03, 0x19
        /*0056*/ 	.short	0x0014


	//----- nvinfo : EIATTR_PARAM_CBANK
	.align		4
        /*0058*/ 	.byte	0x04, 0x0a
        /*005a*/ 	.short	(.L_17 - .L_16)
	.align		4
.L_16:
        /*005c*/ 	.word	index@(.nv.constant0.naive_transpose)
        /*0060*/ 	.short	0x0380
        /*0062*/ 	.short	0x0014


	//----- nvinfo : EIATTR_SW_WAR
	.align		4
.L_17:
        /*0064*/ 	.byte	0x04, 0x36
        /*0066*/ 	.short	(.L_19 - .L_18)
.L_18:
        /*0068*/ 	.word	0x00000008
.L_19:


//--------------------- .nv.callgraph             --------------------------
	.section	.nv.callgraph,"",@"SHT_CUDA_CALLGRAPH"
	.align	4
	.sectionentsize	8
	.align		4
        /*0000*/ 	.word	0x00000000
	.align		4
        /*0004*/ 	.word	0xffffffff
	.align		4
        /*0008*/ 	.word	0x00000000
	.align		4
        /*000c*/ 	.word	0xfffffffe
	.align		4
        /*0010*/ 	.word	0x00000000
	.align		4
        /*0014*/ 	.word	0xfffffffd
	.align		4
        /*0018*/ 	.word	0x00000000
	.align		4
        /*001c*/ 	.word	0xfffffffc


//--------------------- .text.naive_transpose     --------------------------
	.section	.text.naive_transpose,"ax",@progbits
	.align	128
        .global         naive_transpose
        .type           naive_transpose,@function
        .size           naive_transpose,(.L_x_1 - naive_transpose)
        .other          naive_transpose,@"STO_CUDA_ENTRY STV_DEFAULT"
naive_transpose:
.text.naive_transpose:
[----:B------:R-:W-:Y:S01]  /*0000*/  LDC R1, c[0x0][0x37c] ;  /* 0x0000df00ff017b82 */ /* 0x000fe20000000800 */
[----:B------:R-:W0:Y:S07]  /*0010*/  S2R R3, SR_TID.Y ;  /* 0x0000000000037919 */ /* 0x000e2e0000002200 */
[----:B------:R-:W0:Y:S01]  /*0020*/  LDC R0, c[0x0][0x364] ;  /* 0x0000d900ff007b82 */ /* 0x000e220000000800 */
[----:B------:R-:W1:Y:S01]  /*0030*/  LDCU UR6, c[0x0][0x390] ;  /* 0x00007200ff0677ac */ /* 0x000e620008000800 */
[----:B------:R-:W2:Y:S06]  /*0040*/  S2R R2, SR_TID.X ;  /* 0x0000000000027919 */ /* 0x000eac0000002100 */
[----:B------:R-:W0:Y:S08]  /*0050*/  S2UR UR4, SR_CTAID.Y ;  /* 0x00000000000479c3 */ /* 0x000e300000002600 */
[----:B------:R-:W2:Y:S08]  /*0060*/  S2UR UR5, SR_CTAID.X ;  /* 0x00000000000579c3 */ /* 0x000eb00000002500 */
[----:B------:R-:W2:Y:S01]  /*0070*/  LDC R7, c[0x0][0x360] ;  /* 0x0000d800ff077b82 */ /* 0x000ea20000000800 */
[----:B0-----:R-:W-:-:S02]  /*0080*/  IMAD R0, R0, UR4, R3 ;  /* 0x0000000400007c24 */ /* 0x001fc4000f8e0203 */
[----:B--2---:R-:W-:-:S05]  /*0090*/  IMAD R7, R7, UR5, R2 ;  /* 0x0000000507077c24 */ /* 0x004fca000f8e0202 */
[----:B------:R-:W-:-:S04]  /*00a0*/  VIMNMX R2, PT, PT, R0, R7, !PT ;  /* 0x0000000700027248 */ /* 0x000fc80007fe0100 */
[----:B-1----:R-:W-:-:S13]  /*00b0*/  ISETP.GE.AND P0, PT, R2, UR6, PT ;  /* 0x0000000602007c0c */ /* 0x002fda000bf06270 */
[----:B------:R-:W-:Y:S05]  /*00c0*/  @P0 EXIT ;  /* 0x000000000000094d */ /* 0x000fea0003800000 */
[----:B------:R-:W0:Y:S01]  /*00d0*/  LDC.64 R2, c[0x0][0x380] ;  /* 0x0000e000ff027b82 */ /* 0x000e220000000a00 */
[----:B------:R-:W1:Y:S01]  /*00e0*/  LDCU.64 UR4, c[0x0][0x358] ;  /* 0x00006b00ff0477ac */ /* 0x000e620008000a00 */
[----:B------:R-:W-:-:S04]  /*00f0*/  IMAD R5, R0, UR6, R7 ;  /* 0x0000000600057c24 */ /* 0x000fc8000f8e0207 */
[----:B0-----:R-:W-:Y:S02]  /*0100*/  IMAD.WIDE R2, R5, 0x4, R2 ;  /* 0x0000000405027825 */ /* 0x001fe400078e0202 */
[----:B------:R-:W0:Y:S04]  /*0110*/  LDC.64 R4, c[0x0][0x388] ;  /* 0x0000e200ff047b82 */ /* 0x000e280000000a00 */
[----:B-1----:R-:W2:Y:S01]  /*0120*/  LDG.E R3, desc[UR4][R2.64] ;  /* 0x0000000402037981 */ /* 0x002ea2000c1e1900 */
[----:B------:R-:W-:-:S04]  /*0130*/  IMAD R7, R7, UR6, R0 ;  /* 0x0000000607077c24 */ /* 0x000fc8000f8e0200 */
[----:B0-----:R-:W-:-:S05]  /*0140*/  IMAD.WIDE R4, R7, 0x4, R4 ;  /* 0x0000000407047825 */ /* 0x001fca00078e0204 */
[----:B--2---:R-:W-:Y:S01]  /*0150*/  STG.E desc[UR4][R4.64], R3 ;  /* 0x0000000304007986 */ /* 0x004fe2000c101904 */
[----:B------:R-:W-:Y:S05]  /*0160*/  EXIT ;  /* 0x000000000000794d */ /* 0x000fea0003800000 */
.L_x_0:
[----:B------:R-:W-:-:S00]  /*0170*/  BRA `(.L_x_0) ;  /* 0xfffffffc00fc7947 */ /* 0x000fc0000383ffff */
[----:B------:R-:W-:-:S00]  /*0180*/  NOP ;  /* 0x0000000000007918 */ /* 0x000fc00000000000 */
[----:B------:R-:W-:-:S00]  /*0190*/  NOP ;  /* 0x0000000000007918 */ /* 0x000fc00000000000 */
[----:B------:R-:W-:-:S00]  /*01a0*/  NOP ;  /* 0x0000000000007918 */ /* 0x000fc00000000000 */
[----:B------:R-:W-:-:S00]  /*01b0*/  NOP ;  /* 0x0000000000007918 */ /* 0x000fc00000000000 */
[----:B------:R-:W-:-:S00]  /*01c0*/  NOP ;  /* 0x0000000000007918 */ /* 0x000fc00000000000 */
[----:B------:R-:W-:-:S00]  /*01d0*/  NOP ;  /* 0x0000000000007918 */ /* 0x000fc00000000000 */
[----:B------:R-:W-:-:S00]  /*01e0*/  NOP ;  /* 0x0000000000007918 */ /* 0x000fc00000000000 */
[----:B------:R-:W-:-:S00]  /*01f0*/  NOP ;  /* 0x0000000000007918 */ /* 0x000fc00000000000 */
.L_x_1:


//--------------------- .nv.shared.reserved.0     --------------------------
	.section	.nv.shared.reserved.0,"aw",@nobits
	.weak		__nv_reservedSMEM_offset_0_alias
	.size		__nv_reservedSMEM_offset_0_alias, 0, 64
	.other		__nv_reservedSMEM_offset_0_alias,@"STO_CUDA_RESERVED_SHARED STV_DEFAULT"
__nv_reservedSMEM_offset_0_alias:
	.zero		0
	.zero		64


//--------------------- .nv.constant0.naive_transpose --------------------------
	.section	.nv.constant0.naive_transpose,"a",@progbits
	.sectionflags	@""
	.align	4
.nv.constant0.naive_transpose:
	.zero		916


//--------------------- SYMBOLS --------------------------

	.type		.nv.reservedSmem.offset0,@object
	.size		.nv.reservedSmem.offset0,0x4
